//
// Generated by NVIDIA NVVM Compiler
//
// Compiler Build ID: CL-36424714
// Cuda compilation tools, release 13.0, V13.0.88
// Based on NVVM 20.0.0
//

.version 9.0
.target sm_100
.address_size 64

	// .globl	_Z11compute_maxIdEvPT_iiS1_

.visible .entry _Z11compute_maxIdEvPT_iiS1_(
	.param .u64 .ptr .align 1 _Z11compute_maxIdEvPT_iiS1__param_0,
	.param .u32 _Z11compute_maxIdEvPT_iiS1__param_1,
	.param .u32 _Z11compute_maxIdEvPT_iiS1__param_2,
	.param .u64 .ptr .align 1 _Z11compute_maxIdEvPT_iiS1__param_3
)
{
	.reg .pred 	%p<16>;
	.reg .b32 	%r<35>;
	.reg .b64 	%rd<13>;
	.reg .b64 	%fd<23>;

	ld.param.u64 	%rd3, [_Z11compute_maxIdEvPT_iiS1__param_0];
	ld.param.u32 	%r17, [_Z11compute_maxIdEvPT_iiS1__param_1];
	ld.param.u32 	%r18, [_Z11compute_maxIdEvPT_iiS1__param_2];
	ld.param.u64 	%rd2, [_Z11compute_maxIdEvPT_iiS1__param_3];
	cvta.to.global.u64 	%rd1, %rd3;
	mov.u32 	%r19, %ctaid.x;
	mov.u32 	%r20, %ntid.x;
	mov.u32 	%r21, %tid.x;
	mad.lo.s32 	%r1, %r19, %r20, %r21;
	mul.lo.s32 	%r31, %r18, %r1;
	setp.ge.s32 	%p1, %r31, %r17;
	@%p1 bra 	$L__BB0_9;
	mul.wide.s32 	%rd4, %r31, 8;
	add.s64 	%rd5, %rd1, %rd4;
	ld.global.f64 	%fd22, [%rd5];
	add.s32 	%r32, %r31, 1;
	add.s32 	%r22, %r18, %r31;
	add.s32 	%r4, %r22, -1;
	setp.ge.s32 	%p2, %r31, %r4;
	setp.ge.s32 	%p3, %r32, %r17;
	or.pred  	%p4, %p2, %p3;
	@%p4 bra 	$L__BB0_8;
	sub.s32 	%r23, %r17, %r31;
	add.s32 	%r24, %r23, -2;
	add.s32 	%r25, %r18, -2;
	min.u32 	%r5, %r24, %r25;
	and.b32  	%r26, %r5, 3;
	setp.eq.s32 	%p5, %r26, 3;
	@%p5 bra 	$L__BB0_6;
	add.s32 	%r27, %r5, 1;
	and.b32  	%r28, %r27, 3;
	neg.s32 	%r30, %r28;
$L__BB0_4:
	.pragma "nounroll";
	mul.wide.s32 	%rd6, %r32, 8;
	add.s64 	%rd7, %rd1, %rd6;
	ld.global.f64 	%fd10, [%rd7];
	setp.gt.f64 	%p6, %fd10, %fd22;
	selp.f64 	%fd22, %fd10, %fd22, %p6;
	add.s32 	%r32, %r32, 1;
	add.s32 	%r31, %r31, 1;
	add.s32 	%r30, %r30, 1;
	setp.ne.s32 	%p7, %r30, 0;
	@%p7 bra 	$L__BB0_4;
	add.s32 	%r32, %r31, 1;
$L__BB0_6:
	setp.lt.u32 	%p8, %r5, 3;
	@%p8 bra 	$L__BB0_8;
$L__BB0_7:
	mul.wide.s32 	%rd8, %r32, 8;
	add.s64 	%rd9, %rd1, %rd8;
	ld.global.f64 	%fd11, [%rd9];
	setp.gt.f64 	%p9, %fd11, %fd22;
	selp.f64 	%fd12, %fd11, %fd22, %p9;
	ld.global.f64 	%fd13, [%rd9+8];
	setp.gt.f64 	%p10, %fd13, %fd12;
	selp.f64 	%fd14, %fd13, %fd12, %p10;
	ld.global.f64 	%fd15, [%rd9+16];
	setp.gt.f64 	%p11, %fd15, %fd14;
	selp.f64 	%fd16, %fd15, %fd14, %p11;
	add.s32 	%r29, %r32, 3;
	ld.global.f64 	%fd17, [%rd9+24];
	setp.gt.f64 	%p12, %fd17, %fd16;
	selp.f64 	%fd22, %fd17, %fd16, %p12;
	add.s32 	%r32, %r32, 4;
	setp.lt.s32 	%p13, %r29, %r4;
	setp.lt.s32 	%p14, %r32, %r17;
	and.pred  	%p15, %p13, %p14;
	@%p15 bra 	$L__BB0_7;
$L__BB0_8:
	cvta.to.global.u64 	%rd10, %rd2;
	mul.wide.u32 	%rd11, %r1, 8;
	add.s64 	%rd12, %rd10, %rd11;
	st.global.f64 	[%rd12], %fd22;
$L__BB0_9:
	ret;

}


// ===== COMPILED SASS (sm_100) =====

	.target	sm_100

	.elftype	@"ET_EXEC"


//--------------------- .note.nv.tkinfo           --------------------------
	.section	.note.nv.tkinfo,"",@"SHT_NOTE"
	.sectionflags	@"SHF_NOTE_NV_TKINFO"
	.tkinfo
        /*0018*/ 	.word	0x00000002
        /*0030*/ 	.string	""
        /*0030*/ 	.string	"ptxas"
        /*0030*/ 	.string	"Cuda compilation tools, release 13.0, V13.0.88"
        /*0030*/ 	.string	"Build cuda_13.0.r13.0/compiler.36424714_0"
        /*0030*/ 	.string	"-arch sm_100 -m 64 "



//--------------------- .note.nv.cuinfo           --------------------------
	.section	.note.nv.cuinfo,"",@"SHT_NOTE"
	.sectionflags	@"SHF_NOTE_NV_CUINFO"
        /*0018*/ 	.short	0x0002
        /*001a*/ 	.short	0x0064
        /*001c*/ 	.short	0x0082
	.zero		2


//--------------------- .nv.info                  --------------------------
	.section	.nv.info,"",@"SHT_CUDA_INFO"
	.align	4


	//----- nvinfo : EIATTR_REGCOUNT
	.align		4
        /*0000*/ 	.byte	0x04, 0x2f
        /*0002*/ 	.short	(.L_1 - .L_0)
	.align		4
.L_0:
        /*0004*/ 	.word	index@(_Z11compute_maxIdEvPT_iiS1_)
        /*0008*/ 	.word	0x00000016


	//----- nvinfo : EIATTR_FRAME_SIZE
	.align		4
.L_1:
        /*000c*/ 	.byte	0x04, 0x11
        /*000e*/ 	.short	(.L_3 - .L_2)
	.align		4
.L_2:
        /*0010*/ 	.word	index@(_Z11compute_maxIdEvPT_iiS1_)
        /*0014*/ 	.word	0x00000000


	//----- nvinfo : EIATTR_MIN_STACK_SIZE
	.align		4
.L_3:
        /*0018*/ 	.byte	0x04, 0x12
        /*001a*/ 	.short	(.L_5 - .L_4)
	.align		4
.L_4:
        /*001c*/ 	.word	index@(_Z11compute_maxIdEvPT_iiS1_)
        /*0020*/ 	.word	0x00000000
.L_5:


//--------------------- .nv.compat                --------------------------
	.section	.nv.compat,"",@"SHT_CUDA_COMPAT_INFO"
	.align	4
        /*0000*/ 	.byte	0x02, 0x09, 0x00, 0x00, 0x02, 0x02, 0x01, 0x00, 0x02, 0x05, 0x05, 0x00, 0x03, 0x07, 0x01, 0x01
        /*0010*/ 	.byte	0x02, 0x03, 0x00, 0x00, 0x02, 0x06, 0x01, 0x00, 0x04, 0x0b, 0x08, 0x00, 0x01, 0x00, 0x00, 0x00
        /*0020*/ 	.byte	0x00, 0x00, 0x00, 0x00


//--------------------- .nv.info._Z11compute_maxIdEvPT_iiS1_ --------------------------
	.section	.nv.info._Z11compute_maxIdEvPT_iiS1_,"",@"SHT_CUDA_INFO"
	.sectionflags	@""
	.align	4


	//----- nvinfo : EIATTR_CUDA_API_VERSION
	.align		4
        /*0000*/ 	.byte	0x04, 0x37
        /*0002*/ 	.short	(.L_7 - .L_6)
.L_6:
        /*0004*/ 	.word	0x00000082


	//----- nvinfo : EIATTR_KPARAM_INFO
	.align		4
.L_7:
        /*0008*/ 	.byte	0x04, 0x17
        /*000a*/ 	.short	(.L_9 - .L_8)
.L_8:
        /*000c*/ 	.word	0x00000000
        /*0010*/ 	.short	0x0003
        /*0012*/ 	.short	0x0010
        /*0014*/ 	.byte	0x00, 0xf5, 0x21, 0x00


	//----- nvinfo : EIATTR_KPARAM_INFO
	.align		4
.L_9:
        /*0018*/ 	.byte	0x04, 0x17
        /*001a*/ 	.short	(.L_11 - .L_10)
.L_10:
        /*001c*/ 	.word	0x00000000
        /*0020*/ 	.short	0x0002
        /*0022*/ 	.short	0x000c
        /*0024*/ 	.byte	0x00, 0xf0, 0x11, 0x00


	//----- nvinfo : EIATTR_KPARAM_INFO
	.align		4
.L_11:
        /*0028*/ 	.byte	0x04, 0x17
        /*002a*/ 	.short	(.L_13 - .L_12)
.L_12:
        /*002c*/ 	.word	0x00000000
        /*0030*/ 	.short	0x0001
        /*0032*/ 	.short	0x0008
        /*0034*/ 	.byte	0x00, 0xf0, 0x11, 0x00


	//----- nvinfo : EIATTR_KPARAM_INFO
	.align		4
.L_13:
        /*0038*/ 	.byte	0x04, 0x17
        /*003a*/ 	.short	(.L_15 - .L_14)
.L_14:
        /*003c*/ 	.word	0x00000000
        /*0040*/ 	.short	0x0000
        /*0042*/ 	.short	0x0000
        /*0044*/ 	.byte	0x00, 0xf5, 0x21, 0x00


	//----- nvinfo : EIATTR_SPARSE_MMA_MASK
	.align		4
.L_15:
        /*0048*/ 	.byte	0x03, 0x50
        /*004a*/ 	.short	0x0000


	//----- nvinfo : EIATTR_MAXREG_COUNT
	.align		4
        /*004c*/ 	.byte	0x03, 0x1b
        /*004e*/ 	.short	0x00ff


	//----- nvinfo : EIATTR_MERCURY_ISA_VERSION
	.align		4
        /*0050*/ 	.byte	0x03, 0x5f
        /*0052*/ 	.short	0x0101


	//----- nvinfo : EIATTR_VRC_CTA_INIT_COUNT
	.align		4
        /*0054*/ 	.byte	0x02, 0x4a
	.zero		1
	.zero		1


	//----- nvinfo : EIATTR_EXIT_INSTR_OFFSETS
	.align		4
        /*0058*/ 	.byte	0x04, 0x1c
        /*005a*/ 	.short	(.L_17 - .L_16)


	//   ....[0]....
.L_16:
        /*005c*/ 	.word	0x00000080


	//   ....[1]....
        /*0060*/ 	.word	0x00000490


	//----- nvinfo : EIATTR_CRS_STACK_SIZE
	.align		4
.L_17:
        /*0064*/ 	.byte	0x04, 0x1e
        /*0066*/ 	.short	(.L_19 - .L_18)
.L_18:
        /*0068*/ 	.word	0x00000000


	//----- nvinfo : EIATTR_CBANK_PARAM_SIZE
	.align		4
.L_19:
        /*006c*/ 	.byte	0x03, 0x19
        /*006e*/ 	.short	0x0018


	//----- nvinfo : EIATTR_PARAM_CBANK
	.align		4
        /*0070*/ 	.byte	0x04, 0x0a
        /*0072*/ 	.short	(.L_21 - .L_20)
	.align		4
.L_20:
        /*0074*/ 	.word	index@(.nv.constant0._Z11compute_maxIdEvPT_iiS1_)
        /*0078*/ 	.short	0x0380
        /*007a*/ 	.short	0x0018


	//----- nvinfo : EIATTR_SW_WAR
	.align		4
.L_21:
        /*007c*/ 	.byte	0x04, 0x36
        /*007e*/ 	.short	(.L_23 - .L_22)
.L_22:
        /*0080*/ 	.word	0x00000008
.L_23:


//--------------------- .nv.callgraph             --------------------------
	.section	.nv.callgraph,"",@"SHT_CUDA_CALLGRAPH"
	.align	4
	.sectionentsize	8
	.align		4
        /*0000*/ 	.word	0x00000000
	.align		4
        /*0004*/ 	.word	0xffffffff
	.align		4
        /*0008*/ 	.word	0x00000000
	.align		4
        /*000c*/ 	.word	0xfffffffe
	.align		4
        /*0010*/ 	.word	0x00000000
	.align		4
        /*0014*/ 	.word	0xfffffffd
	.align		4
        /*0018*/ 	.word	0x00000000
	.align		4
        /*001c*/ 	.word	0xfffffffc


//--------------------- .text._Z11compute_maxIdEvPT_iiS1_ --------------------------
	.section	.text._Z11compute_maxIdEvPT_iiS1_,"ax",@progbits
	.align	128
        .global         _Z11compute_maxIdEvPT_iiS1_
        .type           _Z11compute_maxIdEvPT_iiS1_,@function
        .size           _Z11compute_maxIdEvPT_iiS1_,(.L_x_8 - _Z11compute_maxIdEvPT_iiS1_)
        .other          _Z11compute_maxIdEvPT_iiS1_,@"STO_CUDA_ENTRY STV_DEFAULT"
_Z11compute_maxIdEvPT_iiS1_:
.text._Z11compute_maxIdEvPT_iiS1_:
[----:B------:R-:W-:Y:S01]  /*0000*/  LDC R1, c[0x0][0x37c] ;  /* 0x0000df00ff017b82 */ /* 0x000fe20000000800 */
[----:B------:R-:W0:Y:S07]  /*0010*/  S2R R5, SR_TID.X ;  /* 0x0000000000057919 */ /* 0x000e2e0000002100 */
[----:B------:R-:W0:Y:S08]  /*0020*/  S2UR UR4, SR_CTAID.X ;  /* 0x00000000000479c3 */ /* 0x000e300000002500 */
[----:B------:R-:W0:Y:S08]  /*0030*/  LDC R0, c[0x0][0x360] ;  /* 0x0000d800ff007b82 */ /* 0x000e300000000800 */
[----:B------:R-:W1:Y:S01]  /*0040*/  LDC.64 R2, c[0x0][0x388] ;  /* 0x0000e200ff027b82 */ /* 0x000e620000000a00 */
[----:B0-----:R-:W-:-:S04]  /*0050*/  IMAD R0, R0, UR4, R5 ;  /* 0x0000000400007c24 */ /* 0x001fc8000f8e0205 */
[----:B-1----:R-:W-:-:S05]  /*0060*/  IMAD R7, R0, R3, RZ ;  /* 0x0000000300077224 */ /* 0x002fca00078e02ff */
[----:B------:R-:W-:-:S13]  /*0070*/  ISETP.GE.AND P0, PT, R7, R2, PT ;  /* 0x000000020700720c */ /* 0x000fda0003f06270 */
[----:B------:R-:W-:Y:S05]  /*0080*/  @P0 EXIT ;  /* 0x000000000000094d */ /* 0x000fea0003800000 */
[----:B------:R-:W0:Y:S01]  /*0090*/  LDC.64 R4, c[0x0][0x380] ;  /* 0x0000e000ff047b82 */ /* 0x000e220000000a00 */
[----:B------:R-:W1:Y:S01]  /*00a0*/  LDCU.64 UR4, c[0x0][0x358] ;  /* 0x00006b00ff0477ac */ /* 0x000e620008000a00 */
[----:B------:R-:W-:-:S04]  /*00b0*/  IMAD.MOV.U32 R9, RZ, RZ, R7 ;  /* 0x000000ffff097224 */ /* 0x000fc800078e0007 */
[----:B0-----:R-:W-:-:S06]  /*00c0*/  IMAD.WIDE R6, R9, 0x8, R4 ;  /* 0x0000000809067825 */ /* 0x001fcc00078e0204 */
[----:B-1----:R-:W5:Y:S01]  /*00d0*/  LDG.E.64 R6, desc[UR4][R6.64] ;  /* 0x0000000406067981 */ /* 0x002f62000c1e1b00 */
[C---:B------:R-:W-:Y:S01]  /*00e0*/  VIADD R11, R9.reuse, 0x1 ;  /* 0x00000001090b7836 */ /* 0x040fe20000000000 */
[----:B------:R-:W-:Y:S01]  /*00f0*/  IADD3 R8, PT, PT, R9, -0x1, R3 ;  /* 0xffffffff09087810 */ /* 0x000fe20007ffe003 */
[----:B------:R-:W-:Y:S03]  /*0100*/  BSSY.RECONVERGENT B0, `(.L_x_0) ;  /* 0x0000035000007945 */ /* 0x000fe60003800200 */
[----:B------:R-:W-:-:S04]  /*0110*/  ISETP.GE.AND P0, PT, R11, R2, PT ;  /* 0x000000020b00720c */ /* 0x000fc80003f06270 */
[----:B------:R-:W-:-:S13]  /*0120*/  ISETP.GE.OR P0, PT, R9, R8, P0 ;  /* 0x000000080900720c */ /* 0x000fda0000706670 */
[----:B------:R-:W-:Y:S05]  /*0130*/  @P0 BRA `(.L_x_1) ;  /* 0x0000000000c40947 */ /* 0x000fea0003800000 */
[----:B------:R-:W-:Y:S01]  /*0140*/  VIADD R10, R3, 0xfffffffe ;  /* 0xfffffffe030a7836 */ /* 0x000fe20000000000 */
[----:B------:R-:W-:Y:S01]  /*0150*/  BSSY.RECONVERGENT B1, `(.L_x_2) ;  /* 0x0000017000017945 */ /* 0x000fe20003800200 */
[----:B------:R-:W-:-:S05]  /*0160*/  IMAD.IADD R3, R2, 0x1, -R9 ;  /* 0x0000000102037824 */ /* 0x000fca00078e0a09 */
[----:B------:R-:W-:-:S04]  /*0170*/  VIADDMNMX.U32 R13, R3, 0xfffffffe, R10, PT ;  /* 0xfffffffe030d7846 */ /* 0x000fc8000380000a */
[----:B------:R-:W-:-:S04]  /*0180*/  LOP3.LUT R3, R13, 0x3, RZ, 0xc0, !PT ;  /* 0x000000030d037812 */ /* 0x000fc800078ec0ff */
[----:B------:R-:W-:Y:S01]  /*0190*/  ISETP.NE.AND P0, PT, R3, 0x3, PT ;  /* 0x000000030300780c */ /* 0x000fe20003f05270 */
[----:B------:R-:W-:-:S12]  /*01a0*/  IMAD.MOV.U32 R3, RZ, RZ, R11 ;  /* 0x000000ffff037224 */ /* 0x000fd800078e000b */
[----:B------:R-:W-:Y:S05]  /*01b0*/  @!P0 BRA `(.L_x_3) ;  /* 0x0000000000408947 */ /* 0x000fea0003800000 */
[----:B------:R-:W-:Y:S01]  /*01c0*/  VIADD R10, R13, 0x1 ;  /* 0x000000010d0a7836 */ /* 0x000fe20000000000 */
[----:B------:R-:W-:Y:S04]  /*01d0*/  BSSY.RECONVERGENT B2, `(.L_x_4) ;  /* 0x000000d000027945 */ /* 0x000fe80003800200 */
[----:B------:R-:W-:-:S05]  /*01e0*/  LOP3.LUT R10, R10, 0x3, RZ, 0xc0, !PT ;  /* 0x000000030a0a7812 */ /* 0x000fca00078ec0ff */
[----:B------:R-:W-:-:S07]  /*01f0*/  IMAD.MOV R12, RZ, RZ, -R10 ;  /* 0x000000ffff0c7224 */ /* 0x000fce00078e0a0a */
.L_x_5:
[----:B------:R-:W-:-:S06]  /*0200*/  IMAD.WIDE R10, R3, 0x8, R4 ;  /* 0x00000008030a7825 */ /* 0x000fcc00078e0204 */
[----:B------:R-:W2:Y:S01]  /*0210*/  LDG.E.64 R10, desc[UR4][R10.64] ;  /* 0x000000040a0a7981 */ /* 0x000ea2000c1e1b00 */
[----:B------:R-:W-:Y:S02]  /*0220*/  VIADD R12, R12, 0x1 ;  /* 0x000000010c0c7836 */ /* 0x000fe40000000000 */
[----:B------:R-:W-:Y:S02]  /*0230*/  VIADD R9, R9, 0x1 ;  /* 0x0000000109097836 */ /* 0x000fe40000000000 */
[----:B------:R-:W-:Y:S01]  /*0240*/  VIADD R3, R3, 0x1 ;  /* 0x0000000103037836 */ /* 0x000fe20000000000 */
[----:B------:R-:W-:Y:S01]  /*0250*/  ISETP.NE.AND P1, PT, R12, RZ, PT ;  /* 0x000000ff0c00720c */ /* 0x000fe20003f25270 */
[----:B--2--5:R-:W-:-:S06]  /*0260*/  DSETP.GT.AND P0, PT, R10, R6, PT ;  /* 0x000000060a00722a */ /* 0x024fcc0003f04000 */
[----:B------:R-:W-:Y:S02]  /*0270*/  FSEL R6, R10, R6, P0 ;  /* 0x000000060a067208 */ /* 0x000fe40000000000 */
[----:B------:R-:W-:-:S04]  /*0280*/  FSEL R7, R11, R7, P0 ;  /* 0x000000070b077208 */ /* 0x000fc80000000000 */
[----:B------:R-:W-:Y:S05]  /*0290*/  @P1 BRA `(.L_x_5) ;  /* 0xfffffffc00d81947 */ /* 0x000fea000383ffff */
[----:B------:R-:W-:Y:S05]  /*02a0*/  BSYNC.RECONVERGENT B2 ;  /* 0x0000000000027941 */ /* 0x000fea0003800200 */
.L_x_4:
[----:B------:R-:W-:-:S07]  /*02b0*/  VIADD R3, R9, 0x1 ;  /* 0x0000000109037836 */ /* 0x000fce0000000000 */
.L_x_3:
[----:B------:R-:W-:Y:S05]  /*02c0*/  BSYNC.RECONVERGENT B1 ;  /* 0x0000000000017941 */ /* 0x000fea0003800200 */
.L_x_2:
[----:B------:R-:W-:-:S13]  /*02d0*/  ISETP.GE.U32.AND P0, PT, R13, 0x3, PT ;  /* 0x000000030d00780c */ /* 0x000fda0003f06070 */
[----:B------:R-:W-:Y:S05]  /*02e0*/  @!P0 BRA `(.L_x_1) ;  /* 0x0000000000588947 */ /* 0x000fea0003800000 */
.L_x_6:
[----:B------:R-:W-:-:S05]  /*02f0*/  IMAD.WIDE R18, R3, 0x8, R4 ;  /* 0x0000000803127825 */ /* 0x000fca00078e0204 */
[----:B------:R-:W2:Y:S04]  /*0300*/  LDG.E.64 R12, desc[UR4][R18.64] ;  /* 0x00000004120c7981 */ /* 0x000ea8000c1e1b00 */
[----:B------:R-:W3:Y:S04]  /*0310*/  LDG.E.64 R14, desc[UR4][R18.64+0x8] ;  /* 0x00000804120e7981 */ /* 0x000ee8000c1e1b00 */
[----:B------:R-:W4:Y:S04]  /*0320*/  LDG.E.64 R16, desc[UR4][R18.64+0x10] ;  /* 0x0000100412107981 */ /* 0x000f28000c1e1b00 */
[----:B------:R-:W4:Y:S01]  /*0330*/  LDG.E.64 R10, desc[UR4][R18.64+0x18] ;  /* 0x00001804120a7981 */ /* 0x000f22000c1e1b00 */
[----:B------:R-:W-:-:S02]  /*0340*/  VIADD R9, R3, 0x3 ;  /* 0x0000000303097836 */ /* 0x000fc40000000000 */
[----:B------:R-:W-:-:S03]  /*0350*/  VIADD R3, R3, 0x4 ;  /* 0x0000000403037836 */ /* 0x000fc60000000000 */
[----:B------:R-:W-:Y:S02]  /*0360*/  ISETP.GE.AND P1, PT, R9, R8, PT ;  /* 0x000000080900720c */ /* 0x000fe40003f26270 */
[----:B------:R-:W-:Y:S01]  /*0370*/  ISETP.LT.AND P2, PT, R3, R2, PT ;  /* 0x000000020300720c */ /* 0x000fe20003f41270 */
[----:B--2--5:R-:W-:-:S06]  /*0380*/  DSETP.GT.AND P0, PT, R12, R6, PT ;  /* 0x000000060c00722a */ /* 0x024fcc0003f04000 */
[----:B------:R-:W-:Y:S02]  /*0390*/  FSEL R6, R12, R6, P0 ;  /* 0x000000060c067208 */ /* 0x000fe40000000000 */
[----:B------:R-:W-:-:S06]  /*03a0*/  FSEL R7, R13, R7, P0 ;  /* 0x000000070d077208 */ /* 0x000fcc0000000000 */
[----:B---3--:R-:W-:-:S06]  /*03b0*/  DSETP.GT.AND P0, PT, R14, R6, PT ;  /* 0x000000060e00722a */ /* 0x008fcc0003f04000 */
[----:B------:R-:W-:Y:S02]  /*03c0*/  FSEL R6, R14, R6, P0 ;  /* 0x000000060e067208 */ /* 0x000fe40000000000 */
[----:B------:R-:W-:-:S06]  /*03d0*/  FSEL R7, R15, R7, P0 ;  /* 0x000000070f077208 */ /* 0x000fcc0000000000 */
[----:B----4-:R-:W-:-:S06]  /*03e0*/  DSETP.GT.AND P0, PT, R16, R6, PT ;  /* 0x000000061000722a */ /* 0x010fcc0003f04000 */
[----:B------:R-:W-:Y:S02]  /*03f0*/  FSEL R6, R16, R6, P0 ;  /* 0x0000000610067208 */ /* 0x000fe40000000000 */
[----:B------:R-:W-:-:S06]  /*0400*/  FSEL R7, R17, R7, P0 ;  /* 0x0000000711077208 */ /* 0x000fcc0000000000 */
[----:B------:R-:W-:-:S06]  /*0410*/  DSETP.GT.AND P0, PT, R10, R6, PT ;  /* 0x000000060a00722a */ /* 0x000fcc0003f04000 */
[----:B------:R-:W-:Y:S02]  /*0420*/  FSEL R6, R10, R6, P0 ;  /* 0x000000060a067208 */ /* 0x000fe40000000000 */
[----:B------:R-:W-:Y:S01]  /*0430*/  FSEL R7, R11, R7, P0 ;  /* 0x000000070b077208 */ /* 0x000fe20000000000 */
[----:B------:R-:W-:Y:S06]  /*0440*/  @!P1 BRA P2, `(.L_x_6) ;  /* 0xfffffffc00a89947 */ /* 0x000fec000103ffff */
.L_x_1:
[----:B------:R-:W-:Y:S05]  /*0450*/  BSYNC.RECONVERGENT B0 ;  /* 0x0000000000007941 */ /* 0x000fea0003800200 */
.L_x_0:
[----:B------:R-:W0:Y:S02]  /*0460*/  LDC.64 R2, c[0x0][0x390] ;  /* 0x0000e400ff027b82 */ /* 0x000e240000000a00 */
[----:B0-----:R-:W-:-:S05]  /*0470*/  IMAD.WIDE.U32 R2, R0, 0x8, R2 ;  /* 0x0000000800027825 */ /* 0x001fca00078e0002 */
[----:B-----5:R-:W-:Y:S01]  /*0480*/  STG.E.64 desc[UR4][R2.64], R6 ;  /* 0x0000000602007986 */ /* 0x020fe2000c101b04 */
[----:B------:R-:W-:Y:S05]  /*0490*/  EXIT ;  /* 0x000000000000794d */ /* 0x000fea0003800000 */
.L_x_7:
[----:B------:R-:W-:-:S00]  /*04a0*/  BRA `(.L_x_7) ;  /* 0xfffffffc00fc7947 */ /* 0x000fc0000383ffff */
[----:B------:R-:W-:-:S00]  /*04b0*/  NOP ;  /* 0x0000000000007918 */ /* 0x000fc00000000000 */
        /* <DEDUP_REMOVED lines=12> */
.L_x_8:


//--------------------- .nv.shared.reserved.0     --------------------------
	.section	.nv.shared.reserved.0,"aw",@nobits
	.weak		__nv_reservedSMEM_offset_0_alias
	.size		__nv_reservedSMEM_offset_0_alias, 0, 64
	.other		__nv_reservedSMEM_offset_0_alias,@"STO_CUDA_RESERVED_SHARED STV_DEFAULT"
__nv_reservedSMEM_offset_0_alias:
	.zero		0
	.zero		64


//--------------------- .nv.constant0._Z11compute_maxIdEvPT_iiS1_ --------------------------
	.section	.nv.constant0._Z11compute_maxIdEvPT_iiS1_,"a",@progbits
	.sectionflags	@""
	.align	4
.nv.constant0._Z11compute_maxIdEvPT_iiS1_:
	.zero		920


//--------------------- SYMBOLS --------------------------

	.type		.nv.reservedSmem.offset0,@object
	.size		.nv.reservedSmem.offset0,0x4
